//
// Generated by NVIDIA NVVM Compiler
//
// Compiler Build ID: CL-36424714
// Cuda compilation tools, release 13.0, V13.0.88
// Based on NVVM 20.0.0
//

.version 9.0
.target sm_100
.address_size 64

	// .globl	_Z7vec_mulPiS_S_
.extern .func  (.param .b32 func_retval0) vprintf
(
	.param .b64 vprintf_param_0,
	.param .b64 vprintf_param_1
)
;
.global .align 1 .b8 $str[69] = {72, 101, 108, 108, 111, 32, 102, 114, 111, 109, 32, 116, 104, 114, 101, 97, 100, 32, 40, 37, 100, 44, 32, 37, 100, 44, 32, 37, 100, 41, 32, 105, 100, 120, 32, 37, 100, 46, 32, 87, 101, 32, 77, 85, 76, 101, 100, 32, 37, 100, 32, 97, 110, 100, 32, 37, 100, 32, 116, 111, 32, 103, 101, 116, 32, 37, 100, 10};

.visible .entry _Z7vec_mulPiS_S_(
	.param .u64 .ptr .align 1 _Z7vec_mulPiS_S__param_0,
	.param .u64 .ptr .align 1 _Z7vec_mulPiS_S__param_1,
	.param .u64 .ptr .align 1 _Z7vec_mulPiS_S__param_2
)
{
	.local .align 8 .b8 	__local_depot0[32];
	.reg .b64 	%SP;
	.reg .b64 	%SPL;
	.reg .b32 	%r<15>;
	.reg .b64 	%rd<19>;

	mov.u64 	%SPL, __local_depot0;
	cvta.local.u64 	%SP, %SPL;
	ld.param.u64 	%rd1, [_Z7vec_mulPiS_S__param_0];
	ld.param.u64 	%rd2, [_Z7vec_mulPiS_S__param_1];
	ld.param.u64 	%rd3, [_Z7vec_mulPiS_S__param_2];
	cvta.to.global.u64 	%rd4, %rd3;
	cvta.to.global.u64 	%rd5, %rd2;
	cvta.to.global.u64 	%rd6, %rd1;
	add.u64 	%rd7, %SP, 0;
	add.u64 	%rd8, %SPL, 0;
	mov.u32 	%r1, %tid.x;
	mov.u32 	%r2, %ntid.x;
	mov.u32 	%r3, %ctaid.x;
	mad.lo.s32 	%r4, %r2, %r3, %r1;
	mul.wide.s32 	%rd9, %r4, 4;
	add.s64 	%rd10, %rd6, %rd9;
	ld.global.u32 	%r5, [%rd10];
	add.s64 	%rd11, %rd5, %rd9;
	ld.global.u32 	%r6, [%rd11];
	mul.lo.s32 	%r7, %r6, %r5;
	add.s64 	%rd12, %rd4, %rd9;
	st.global.u32 	[%rd12], %r7;
	mov.u32 	%r8, %tid.y;
	mov.u32 	%r9, %tid.z;
	mul.wide.u32 	%rd13, %r1, 4;
	add.s64 	%rd14, %rd6, %rd13;
	ld.global.u32 	%r10, [%rd14];
	add.s64 	%rd15, %rd5, %rd13;
	ld.global.u32 	%r11, [%rd15];
	add.s64 	%rd16, %rd4, %rd13;
	ld.global.u32 	%r12, [%rd16];
	st.local.v2.u32 	[%rd8], {%r1, %r8};
	st.local.v2.u32 	[%rd8+8], {%r9, %r4};
	st.local.v2.u32 	[%rd8+16], {%r10, %r11};
	st.local.u32 	[%rd8+24], %r12;
	mov.u64 	%rd17, $str;
	cvta.global.u64 	%rd18, %rd17;
	{ // callseq 0, 0
	.param .b64 param0;
	st.param.b64 	[param0], %rd18;
	.param .b64 param1;
	st.param.b64 	[param1], %rd7;
	.param .b32 retval0;
	call.uni (retval0), 
	vprintf, 
	(
	param0, 
	param1
	);
	ld.param.b32 	%r13, [retval0];
	} // callseq 0
	ret;

}


// ===== COMPILED SASS (sm_100) =====

	.target	sm_100

	.elftype	@"ET_EXEC"


//--------------------- .note.nv.tkinfo           --------------------------
	.section	.note.nv.tkinfo,"",@"SHT_NOTE"
	.sectionflags	@"SHF_NOTE_NV_TKINFO"
	.tkinfo
        /*0018*/ 	.word	0x00000002
        /*0030*/ 	.string	""
        /*0030*/ 	.string	"ptxas"
        /*0030*/ 	.string	"Cuda compilation tools, release 13.0, V13.0.88"
        /*0030*/ 	.string	"Build cuda_13.0.r13.0/compiler.36424714_0"
        /*0030*/ 	.string	"-arch sm_100 -m 64 "



//--------------------- .note.nv.cuinfo           --------------------------
	.section	.note.nv.cuinfo,"",@"SHT_NOTE"
	.sectionflags	@"SHF_NOTE_NV_CUINFO"
        /*0018*/ 	.short	0x0002
        /*001a*/ 	.short	0x0064
        /*001c*/ 	.short	0x0082
	.zero		2


//--------------------- .nv.info                  --------------------------
	.section	.nv.info,"",@"SHT_CUDA_INFO"
	.align	4


	//----- nvinfo : EIATTR_REGCOUNT
	.align		4
        /*0000*/ 	.byte	0x04, 0x2f
        /*0002*/ 	.short	(.L_2 - .L_1)
	.align		4
.L_1:
        /*0004*/ 	.word	index@(_Z7vec_mulPiS_S_)
        /*0008*/ 	.word	0x00000018


	//----- nvinfo : EIATTR_FRAME_SIZE
	.align		4
.L_2:
        /*000c*/ 	.byte	0x04, 0x11
        /*000e*/ 	.short	(.L_4 - .L_3)
	.align		4
.L_3:
        /*0010*/ 	.word	index@(_Z7vec_mulPiS_S_)
        /*0014*/ 	.word	0x00000020


	//----- nvinfo : EIATTR_MIN_STACK_SIZE
	.align		4
.L_4:
        /*0018*/ 	.byte	0x04, 0x12
        /*001a*/ 	.short	(.L_6 - .L_5)
	.align		4
.L_5:
        /*001c*/ 	.word	index@(_Z7vec_mulPiS_S_)
        /*0020*/ 	.word	0x00000020
.L_6:


//--------------------- .nv.compat                --------------------------
	.section	.nv.compat,"",@"SHT_CUDA_COMPAT_INFO"
	.align	4
        /*0000*/ 	.byte	0x02, 0x09, 0x00, 0x00, 0x02, 0x02, 0x01, 0x00, 0x02, 0x05, 0x05, 0x00, 0x03, 0x07, 0x01, 0x01
        /*0010*/ 	.byte	0x02, 0x03, 0x00, 0x00, 0x02, 0x06, 0x01, 0x00, 0x04, 0x0b, 0x08, 0x00, 0x09, 0x00, 0x00, 0x00
        /*0020*/ 	.byte	0x00, 0x00, 0x00, 0x00


//--------------------- .nv.info._Z7vec_mulPiS_S_ --------------------------
	.section	.nv.info._Z7vec_mulPiS_S_,"",@"SHT_CUDA_INFO"
	.sectionflags	@""
	.align	4


	//----- nvinfo : EIATTR_CUDA_API_VERSION
	.align		4
        /*0000*/ 	.byte	0x04, 0x37
        /*0002*/ 	.short	(.L_8 - .L_7)
.L_7:
        /*0004*/ 	.word	0x00000082


	//----- nvinfo : EIATTR_KPARAM_INFO
	.align		4
.L_8:
        /*0008*/ 	.byte	0x04, 0x17
        /*000a*/ 	.short	(.L_10 - .L_9)
.L_9:
        /*000c*/ 	.word	0x00000000
        /*0010*/ 	.short	0x0002
        /*0012*/ 	.short	0x0010
        /*0014*/ 	.byte	0x00, 0xf5, 0x21, 0x00


	//----- nvinfo : EIATTR_KPARAM_INFO
	.align		4
.L_10:
        /*0018*/ 	.byte	0x04, 0x17
        /*001a*/ 	.short	(.L_12 - .L_11)
.L_11:
        /*001c*/ 	.word	0x00000000
        /*0020*/ 	.short	0x0001
        /*0022*/ 	.short	0x0008
        /*0024*/ 	.byte	0x00, 0xf5, 0x21, 0x00


	//----- nvinfo : EIATTR_KPARAM_INFO
	.align		4
.L_12:
        /*0028*/ 	.byte	0x04, 0x17
        /*002a*/ 	.short	(.L_14 - .L_13)
.L_13:
        /*002c*/ 	.word	0x00000000
        /*0030*/ 	.short	0x0000
        /*0032*/ 	.short	0x0000
        /*0034*/ 	.byte	0x00, 0xf5, 0x21, 0x00


	//----- nvinfo : EIATTR_SPARSE_MMA_MASK
	.align		4
.L_14:
        /*0038*/ 	.byte	0x03, 0x50
        /*003a*/ 	.short	0x0000


	//----- nvinfo : EIATTR_MAXREG_COUNT
	.align		4
        /*003c*/ 	.byte	0x03, 0x1b
        /*003e*/ 	.short	0x00ff


	//----- nvinfo : EIATTR_EXTERNS
	.align		4
        /*0040*/ 	.byte	0x04, 0x0f
        /*0042*/ 	.short	(.L_16 - .L_15)


	//   ....[0]....
	.align		4
.L_15:
        /*0044*/ 	.word	index@(vprintf)


	//----- nvinfo : EIATTR_MERCURY_ISA_VERSION
	.align		4
.L_16:
        /*0048*/ 	.byte	0x03, 0x5f
        /*004a*/ 	.short	0x0101


	//----- nvinfo : EIATTR_VRC_CTA_INIT_COUNT
	.align		4
        /*004c*/ 	.byte	0x02, 0x4a
	.zero		1
	.zero		1


	//----- nvinfo : EIATTR_SYSCALL_OFFSETS
	.align		4
        /*0050*/ 	.byte	0x04, 0x46
        /*0052*/ 	.short	(.L_18 - .L_17)


	//   ....[0]....
.L_17:
        /*0054*/ 	.word	0x00000270


	//----- nvinfo : EIATTR_EXIT_INSTR_OFFSETS
	.align		4
.L_18:
        /*0058*/ 	.byte	0x04, 0x1c
        /*005a*/ 	.short	(.L_20 - .L_19)


	//   ....[0]....
.L_19:
        /*005c*/ 	.word	0x00000280


	//----- nvinfo : EIATTR_CBANK_PARAM_SIZE
	.align		4
.L_20:
        /*0060*/ 	.byte	0x03, 0x19
        /*0062*/ 	.short	0x0018


	//----- nvinfo : EIATTR_PARAM_CBANK
	.align		4
        /*0064*/ 	.byte	0x04, 0x0a
        /*0066*/ 	.short	(.L_22 - .L_21)
	.align		4
.L_21:
        /*0068*/ 	.word	index@(.nv.constant0._Z7vec_mulPiS_S_)
        /*006c*/ 	.short	0x0380
        /*006e*/ 	.short	0x0018


	//----- nvinfo : EIATTR_SW_WAR
	.align		4
.L_22:
        /*0070*/ 	.byte	0x04, 0x36
        /*0072*/ 	.short	(.L_24 - .L_23)
.L_23:
        /*0074*/ 	.word	0x00000008
.L_24:


//--------------------- .nv.callgraph             --------------------------
	.section	.nv.callgraph,"",@"SHT_CUDA_CALLGRAPH"
	.align	4
	.sectionentsize	8
	.align		4
        /*0000*/ 	.word	0x00000000
	.align		4
        /*0004*/ 	.word	0xffffffff
	.align		4
        /*0008*/ 	.word	index@(_Z7vec_mulPiS_S_)
	.align		4
        /*000c*/ 	.word	index@(vprintf)
	.align		4
        /*0010*/ 	.word	0x00000000
	.align		4
        /*0014*/ 	.word	0xfffffffe
	.align		4
        /*0018*/ 	.word	0x00000000
	.align		4
        /*001c*/ 	.word	0xfffffffd
	.align		4
        /*0020*/ 	.word	0x00000000
	.align		4
        /*0024*/ 	.word	0xfffffffc


//--------------------- .nv.constant4             --------------------------
	.section	.nv.constant4,"a",@progbits
	.align	8
	.align		8
.nv.constant4:
        /*0000*/ 	.dword	vprintf
	.align		8
        /*0008*/ 	.dword	$str


//--------------------- .text._Z7vec_mulPiS_S_    --------------------------
	.section	.text._Z7vec_mulPiS_S_,"ax",@progbits
	.align	128
        .global         _Z7vec_mulPiS_S_
        .type           _Z7vec_mulPiS_S_,@function
        .size           _Z7vec_mulPiS_S_,(.L_x_2 - _Z7vec_mulPiS_S_)
        .other          _Z7vec_mulPiS_S_,@"STO_CUDA_ENTRY STV_DEFAULT"
_Z7vec_mulPiS_S_:
.text._Z7vec_mulPiS_S_:
[----:B------:R-:W0:Y:S01]  /*0000*/  LDC R1, c[0x0][0x37c] ;  /* 0x0000df00ff017b82 */ /* 0x000e220000000800 */
[----:B------:R-:W1:Y:S07]  /*0010*/  S2R R3, SR_CTAID.X ;  /* 0x0000000000037919 */ /* 0x000e6e0000002500 */
[----:B------:R-:W2:Y:S01]  /*0020*/  LDC.64 R16, c[0x0][0x380] ;  /* 0x0000e000ff107b82 */ /* 0x000ea20000000a00 */
[----:B------:R-:W3:Y:S01]  /*0030*/  LDCU UR6, c[0x0][0x2fc] ;  /* 0x00005f80ff0677ac */ /* 0x000ee20008000800 */
[----:B0-----:R-:W-:Y:S01]  /*0040*/  IADD3 R1, PT, PT, R1, -0x20, RZ ;  /* 0xffffffe001017810 */ /* 0x001fe20007ffe0ff */
[----:B------:R-:W1:Y:S01]  /*0050*/  S2R R8, SR_TID.X ;  /* 0x0000000000087919 */ /* 0x000e620000002100 */
[----:B------:R-:W1:Y:S04]  /*0060*/  LDCU UR7, c[0x0][0x360] ;  /* 0x00006c00ff0777ac */ /* 0x000e680008000800 */
[----:B------:R-:W0:Y:S01]  /*0070*/  LDC.64 R18, c[0x0][0x388] ;  /* 0x0000e200ff127b82 */ /* 0x000e220000000a00 */
[----:B------:R-:W4:Y:S07]  /*0080*/  LDCU.64 UR4, c[0x0][0x358] ;  /* 0x00006b00ff0477ac */ /* 0x000f2e0008000a00 */
[----:B------:R-:W5:Y:S01]  /*0090*/  LDC.64 R20, c[0x0][0x390] ;  /* 0x0000e400ff147b82 */ /* 0x000f620000000a00 */
[----:B------:R-:W3:Y:S01]  /*00a0*/  S2R R9, SR_TID.Y ;  /* 0x0000000000097919 */ /* 0x000ee20000002200 */
[----:B------:R-:W3:Y:S01]  /*00b0*/  S2R R2, SR_TID.Z ;  /* 0x0000000000027919 */ /* 0x000ee20000002300 */
[----:B------:R-:W-:Y:S01]  /*00c0*/  MOV R12, 0x0 ;  /* 0x00000000000c7802 */ /* 0x000fe20000000f00 */
[----:B------:R-:W3:Y:S01]  /*00d0*/  LDCU.64 UR8, c[0x4][0x8] ;  /* 0x01000100ff0877ac */ /* 0x000ee20008000a00 */
[----:B-1----:R-:W-:-:S04]  /*00e0*/  IMAD R3, R3, UR7, R8 ;  /* 0x0000000703037c24 */ /* 0x002fc8000f8e0208 */
[----:B--2---:R-:W-:-:S04]  /*00f0*/  IMAD.WIDE R4, R3, 0x4, R16 ;  /* 0x0000000403047825 */ /* 0x004fc800078e0210 */
[C---:B0-----:R-:W-:Y:S02]  /*0100*/  IMAD.WIDE R6, R3.reuse, 0x4, R18 ;  /* 0x0000000403067825 */ /* 0x041fe400078e0212 */
[----:B----4-:R-:W2:Y:S04]  /*0110*/  LDG.E R4, desc[UR4][R4.64] ;  /* 0x0000000404047981 */ /* 0x010ea8000c1e1900 */
[----:B------:R-:W2:Y:S01]  /*0120*/  LDG.E R7, desc[UR4][R6.64] ;  /* 0x0000000406077981 */ /* 0x000ea2000c1e1900 */
[----:B-----5:R-:W-:-:S04]  /*0130*/  IMAD.WIDE R14, R3, 0x4, R20 ;  /* 0x00000004030e7825 */ /* 0x020fc800078e0214 */
[----:B------:R-:W-:-:S04]  /*0140*/  IMAD.WIDE.U32 R16, R8, 0x4, R16 ;  /* 0x0000000408107825 */ /* 0x000fc800078e0010 */
[----:B------:R-:W-:-:S04]  /*0150*/  IMAD.WIDE.U32 R18, R8, 0x4, R18 ;  /* 0x0000000408127825 */ /* 0x000fc800078e0012 */
[----:B------:R-:W-:-:S04]  /*0160*/  IMAD.WIDE.U32 R20, R8, 0x4, R20 ;  /* 0x0000000408147825 */ /* 0x000fc800078e0014 */
[----:B--2---:R-:W-:-:S05]  /*0170*/  IMAD R13, R4, R7, RZ ;  /* 0x00000007040d7224 */ /* 0x004fca00078e02ff */
[----:B------:R0:W-:Y:S04]  /*0180*/  STG.E desc[UR4][R14.64], R13 ;  /* 0x0000000d0e007986 */ /* 0x0001e8000c101904 */
[----:B------:R-:W2:Y:S04]  /*0190*/  LDG.E R10, desc[UR4][R16.64] ;  /* 0x00000004100a7981 */ /* 0x000ea8000c1e1900 */
[----:B------:R-:W2:Y:S04]  /*01a0*/  LDG.E R11, desc[UR4][R18.64] ;  /* 0x00000004120b7981 */ /* 0x000ea8000c1e1900 */
[----:B------:R-:W4:Y:S01]  /*01b0*/  LDG.E R0, desc[UR4][R20.64] ;  /* 0x0000000414007981 */ /* 0x000f22000c1e1900 */
[----:B------:R-:W1:Y:S01]  /*01c0*/  LDCU UR4, c[0x0][0x2f8] ;  /* 0x00005f00ff0477ac */ /* 0x000e620008000800 */
[----:B0-----:R-:W0:Y:S01]  /*01d0*/  LDC.64 R12, c[0x4][R12] ;  /* 0x010000000c0c7b82 */ /* 0x001e220000000a00 */
[----:B---3--:R-:W-:Y:S01]  /*01e0*/  MOV R4, UR8 ;  /* 0x0000000800047c02 */ /* 0x008fe20008000f00 */
[----:B------:R3:W-:Y:S01]  /*01f0*/  STL.64 [R1], R8 ;  /* 0x0000000801007387 */ /* 0x0007e20000100a00 */
[----:B------:R-:W-:-:S03]  /*0200*/  MOV R5, UR9 ;  /* 0x0000000900057c02 */ /* 0x000fc60008000f00 */
[----:B------:R3:W-:Y:S01]  /*0210*/  STL.64 [R1+0x8], R2 ;  /* 0x0000080201007387 */ /* 0x0007e20000100a00 */
[----:B-1----:R-:W-:-:S04]  /*0220*/  IADD3 R6, P0, PT, R1, UR4, RZ ;  /* 0x0000000401067c10 */ /* 0x002fc8000ff1e0ff */
[----:B------:R-:W-:Y:S01]  /*0230*/  IADD3.X R7, PT, PT, RZ, UR6, RZ, P0, !PT ;  /* 0x00000006ff077c10 */ /* 0x000fe200087fe4ff */
[----:B--2---:R3:W-:Y:S04]  /*0240*/  STL.64 [R1+0x10], R10 ;  /* 0x0000100a01007387 */ /* 0x0047e80000100a00 */
[----:B0---4-:R3:W-:Y:S04]  /*0250*/  STL [R1+0x18], R0 ;  /* 0x0000180001007387 */ /* 0x0117e80000100800 */
[----:B------:R-:W-:-:S07]  /*0260*/  LEPC R20, `(.L_x_0) ;  /* 0x000000001014794e */ /* 0x000fce0000000000 */
[----:B---3--:R-:W-:Y:S05]  /*0270*/  CALL.ABS.NOINC R12 ;  /* 0x000000000c007343 */ /* 0x008fea0003c00000 */
.L_x_0:
[----:B------:R-:W-:Y:S05]  /*0280*/  EXIT ;  /* 0x000000000000794d */ /* 0x000fea0003800000 */
.L_x_1:
[----:B------:R-:W-:-:S00]  /*0290*/  BRA `(.L_x_1) ;  /* 0xfffffffc00fc7947 */ /* 0x000fc0000383ffff */
[----:B------:R-:W-:-:S00]  /*02a0*/  NOP ;  /* 0x0000000000007918 */ /* 0x000fc00000000000 */
        /* <DEDUP_REMOVED lines=13> */
.L_x_2:


//--------------------- .nv.global.init           --------------------------
	.section	.nv.global.init,"aw",@progbits
.nv.global.init:
	.type		$str,@object
	.size		$str,(.L_0 - $str)
$str:
        /*0000*/ 	.byte	0x48, 0x65, 0x6c, 0x6c, 0x6f, 0x20, 0x66, 0x72, 0x6f, 0x6d, 0x20, 0x74, 0x68, 0x72, 0x65, 0x61
        /*0010*/ 	.byte	0x64, 0x20, 0x28, 0x25, 0x64, 0x2c, 0x20, 0x25, 0x64, 0x2c, 0x20, 0x25, 0x64, 0x29, 0x20, 0x69
        /*0020*/ 	.byte	0x64, 0x78, 0x20, 0x25, 0x64, 0x2e, 0x20, 0x57, 0x65, 0x20, 0x4d, 0x55, 0x4c, 0x65, 0x64, 0x20
        /*0030*/ 	.byte	0x25, 0x64, 0x20, 0x61, 0x6e, 0x64, 0x20, 0x25, 0x64, 0x20, 0x74, 0x6f, 0x20, 0x67, 0x65, 0x74
        /*0040*/ 	.byte	0x20, 0x25, 0x64, 0x0a, 0x00
.L_0:


//--------------------- .nv.shared.reserved.0     --------------------------
	.section	.nv.shared.reserved.0,"aw",@nobits
	.weak		__nv_reservedSMEM_offset_0_alias
	.size		__nv_reservedSMEM_offset_0_alias, 0, 64
	.other		__nv_reservedSMEM_offset_0_alias,@"STO_CUDA_RESERVED_SHARED STV_DEFAULT"
__nv_reservedSMEM_offset_0_alias:
	.zero		0
	.zero		64


//--------------------- .nv.constant0._Z7vec_mulPiS_S_ --------------------------
	.section	.nv.constant0._Z7vec_mulPiS_S_,"a",@progbits
	.sectionflags	@""
	.align	4
.nv.constant0._Z7vec_mulPiS_S_:
	.zero		920


//--------------------- SYMBOLS --------------------------

	.type		.nv.reservedSmem.offset0,@object
	.size		.nv.reservedSmem.offset0,0x4
	.type		vprintf,@function
